//
// Generated by NVIDIA NVVM Compiler
//
// Compiler Build ID: CL-36424714
// Cuda compilation tools, release 13.0, V13.0.88
// Based on NVVM 20.0.0
//

.version 9.0
.target sm_100
.address_size 64

	// .globl	_Z13reduce_atomicPfi

.visible .entry _Z13reduce_atomicPfi(
	.param .u64 .ptr .align 1 _Z13reduce_atomicPfi_param_0,
	.param .u32 _Z13reduce_atomicPfi_param_1
)
{
	.reg .pred 	%p<4>;
	.reg .b32 	%r<11>;
	.reg .b32 	%f<3>;
	.reg .b64 	%rd<5>;

	ld.param.u64 	%rd2, [_Z13reduce_atomicPfi_param_0];
	ld.param.u32 	%r6, [_Z13reduce_atomicPfi_param_1];
	mov.u32 	%r7, %ctaid.x;
	mov.u32 	%r1, %ntid.x;
	mov.u32 	%r8, %tid.x;
	mad.lo.s32 	%r10, %r7, %r1, %r8;
	setp.ge.s32 	%p1, %r10, %r6;
	@%p1 bra 	$L__BB0_5;
	cvta.to.global.u64 	%rd1, %rd2;
	mov.u32 	%r9, %nctaid.x;
	mul.lo.s32 	%r3, %r9, %r1;
$L__BB0_2:
	setp.eq.s32 	%p2, %r10, 0;
	@%p2 bra 	$L__BB0_4;
	mul.wide.s32 	%rd3, %r10, 4;
	add.s64 	%rd4, %rd1, %rd3;
	ld.global.f32 	%f1, [%rd4];
	atom.global.add.f32 	%f2, [%rd1], %f1;
$L__BB0_4:
	add.s32 	%r10, %r10, %r3;
	setp.lt.s32 	%p3, %r10, %r6;
	@%p3 bra 	$L__BB0_2;
$L__BB0_5:
	ret;

}


// ===== COMPILED SASS (sm_100) =====

	.target	sm_100

	.elftype	@"ET_EXEC"


//--------------------- .note.nv.tkinfo           --------------------------
	.section	.note.nv.tkinfo,"",@"SHT_NOTE"
	.sectionflags	@"SHF_NOTE_NV_TKINFO"
	.tkinfo
        /*0018*/ 	.word	0x00000002
        /*0030*/ 	.string	""
        /*0030*/ 	.string	"ptxas"
        /*0030*/ 	.string	"Cuda compilation tools, release 13.0, V13.0.88"
        /*0030*/ 	.string	"Build cuda_13.0.r13.0/compiler.36424714_0"
        /*0030*/ 	.string	"-arch sm_100 -m 64 "



//--------------------- .note.nv.cuinfo           --------------------------
	.section	.note.nv.cuinfo,"",@"SHT_NOTE"
	.sectionflags	@"SHF_NOTE_NV_CUINFO"
        /*0018*/ 	.short	0x0002
        /*001a*/ 	.short	0x0064
        /*001c*/ 	.short	0x0082
	.zero		2


//--------------------- .nv.info                  --------------------------
	.section	.nv.info,"",@"SHT_CUDA_INFO"
	.align	4


	//----- nvinfo : EIATTR_REGCOUNT
	.align		4
        /*0000*/ 	.byte	0x04, 0x2f
        /*0002*/ 	.short	(.L_1 - .L_0)
	.align		4
.L_0:
        /*0004*/ 	.word	index@(_Z13reduce_atomicPfi)
        /*0008*/ 	.word	0x0000000c


	//----- nvinfo : EIATTR_FRAME_SIZE
	.align		4
.L_1:
        /*000c*/ 	.byte	0x04, 0x11
        /*000e*/ 	.short	(.L_3 - .L_2)
	.align		4
.L_2:
        /*0010*/ 	.word	index@(_Z13reduce_atomicPfi)
        /*0014*/ 	.word	0x00000000


	//----- nvinfo : EIATTR_MIN_STACK_SIZE
	.align		4
.L_3:
        /*0018*/ 	.byte	0x04, 0x12
        /*001a*/ 	.short	(.L_5 - .L_4)
	.align		4
.L_4:
        /*001c*/ 	.word	index@(_Z13reduce_atomicPfi)
        /*0020*/ 	.word	0x00000000
.L_5:


//--------------------- .nv.compat                --------------------------
	.section	.nv.compat,"",@"SHT_CUDA_COMPAT_INFO"
	.align	4
        /*0000*/ 	.byte	0x02, 0x09, 0x00, 0x00, 0x02, 0x02, 0x01, 0x00, 0x02, 0x05, 0x05, 0x00, 0x03, 0x07, 0x01, 0x01
        /*0010*/ 	.byte	0x02, 0x03, 0x00, 0x00, 0x02, 0x06, 0x01, 0x00, 0x04, 0x0b, 0x08, 0x00, 0x09, 0x00, 0x00, 0x00
        /*0020*/ 	.byte	0x00, 0x00, 0x00, 0x00


//--------------------- .nv.info._Z13reduce_atomicPfi --------------------------
	.section	.nv.info._Z13reduce_atomicPfi,"",@"SHT_CUDA_INFO"
	.sectionflags	@""
	.align	4


	//----- nvinfo : EIATTR_CUDA_API_VERSION
	.align		4
        /*0000*/ 	.byte	0x04, 0x37
        /*0002*/ 	.short	(.L_7 - .L_6)
.L_6:
        /*0004*/ 	.word	0x00000082


	//----- nvinfo : EIATTR_KPARAM_INFO
	.align		4
.L_7:
        /*0008*/ 	.byte	0x04, 0x17
        /*000a*/ 	.short	(.L_9 - .L_8)
.L_8:
        /*000c*/ 	.word	0x00000000
        /*0010*/ 	.short	0x0001
        /*0012*/ 	.short	0x0008
        /*0014*/ 	.byte	0x00, 0xf0, 0x11, 0x00


	//----- nvinfo : EIATTR_KPARAM_INFO
	.align		4
.L_9:
        /*0018*/ 	.byte	0x04, 0x17
        /*001a*/ 	.short	(.L_11 - .L_10)
.L_10:
        /*001c*/ 	.word	0x00000000
        /*0020*/ 	.short	0x0000
        /*0022*/ 	.short	0x0000
        /*0024*/ 	.byte	0x00, 0xf5, 0x21, 0x00


	//----- nvinfo : EIATTR_SPARSE_MMA_MASK
	.align		4
.L_11:
        /*0028*/ 	.byte	0x03, 0x50
        /*002a*/ 	.short	0x0000


	//----- nvinfo : EIATTR_MAXREG_COUNT
	.align		4
        /*002c*/ 	.byte	0x03, 0x1b
        /*002e*/ 	.short	0x00ff


	//----- nvinfo : EIATTR_MERCURY_ISA_VERSION
	.align		4
        /*0030*/ 	.byte	0x03, 0x5f
        /*0032*/ 	.short	0x0101


	//----- nvinfo : EIATTR_VRC_CTA_INIT_COUNT
	.align		4
        /*0034*/ 	.byte	0x02, 0x4a
	.zero		1
	.zero		1


	//----- nvinfo : EIATTR_EXIT_INSTR_OFFSETS
	.align		4
        /*0038*/ 	.byte	0x04, 0x1c
        /*003a*/ 	.short	(.L_13 - .L_12)


	//   ....[0]....
.L_12:
        /*003c*/ 	.word	0x00000070


	//   ....[1]....
        /*0040*/ 	.word	0x00000180


	//----- nvinfo : EIATTR_CRS_STACK_SIZE
	.align		4
.L_13:
        /*0044*/ 	.byte	0x04, 0x1e
        /*0046*/ 	.short	(.L_15 - .L_14)
.L_14:
        /*0048*/ 	.word	0x00000000


	//----- nvinfo : EIATTR_CBANK_PARAM_SIZE
	.align		4
.L_15:
        /*004c*/ 	.byte	0x03, 0x19
        /*004e*/ 	.short	0x000c


	//----- nvinfo : EIATTR_PARAM_CBANK
	.align		4
        /*0050*/ 	.byte	0x04, 0x0a
        /*0052*/ 	.short	(.L_17 - .L_16)
	.align		4
.L_16:
        /*0054*/ 	.word	index@(.nv.constant0._Z13reduce_atomicPfi)
        /*0058*/ 	.short	0x0380
        /*005a*/ 	.short	0x000c


	//----- nvinfo : EIATTR_SW_WAR
	.align		4
.L_17:
        /*005c*/ 	.byte	0x04, 0x36
        /*005e*/ 	.short	(.L_19 - .L_18)
.L_18:
        /*0060*/ 	.word	0x00000008
.L_19:


//--------------------- .nv.callgraph             --------------------------
	.section	.nv.callgraph,"",@"SHT_CUDA_CALLGRAPH"
	.align	4
	.sectionentsize	8
	.align		4
        /*0000*/ 	.word	0x00000000
	.align		4
        /*0004*/ 	.word	0xffffffff
	.align		4
        /*0008*/ 	.word	0x00000000
	.align		4
        /*000c*/ 	.word	0xfffffffe
	.align		4
        /*0010*/ 	.word	0x00000000
	.align		4
        /*0014*/ 	.word	0xfffffffd
	.align		4
        /*0018*/ 	.word	0x00000000
	.align		4
        /*001c*/ 	.word	0xfffffffc


//--------------------- .text._Z13reduce_atomicPfi --------------------------
	.section	.text._Z13reduce_atomicPfi,"ax",@progbits
	.align	128
        .global         _Z13reduce_atomicPfi
        .type           _Z13reduce_atomicPfi,@function
        .size           _Z13reduce_atomicPfi,(.L_x_4 - _Z13reduce_atomicPfi)
        .other          _Z13reduce_atomicPfi,@"STO_CUDA_ENTRY STV_DEFAULT"
_Z13reduce_atomicPfi:
.text._Z13reduce_atomicPfi:
[----:B------:R-:W-:Y:S01]  /*0000*/  LDC R1, c[0x0][0x37c] ;  /* 0x0000df00ff017b82 */ /* 0x000fe20000000800 */
[----:B------:R-:W0:Y:S07]  /*0010*/  S2R R0, SR_TID.X ;  /* 0x0000000000007919 */ /* 0x000e2e0000002100 */
[----:B------:R-:W0:Y:S01]  /*0020*/  S2UR UR4, SR_CTAID.X ;  /* 0x00000000000479c3 */ /* 0x000e220000002500 */
[----:B------:R-:W1:Y:S07]  /*0030*/  LDCU UR5, c[0x0][0x388] ;  /* 0x00007100ff0577ac */ /* 0x000e6e0008000800 */
[----:B------:R-:W0:Y:S02]  /*0040*/  LDC R9, c[0x0][0x360] ;  /* 0x0000d800ff097b82 */ /* 0x000e240000000800 */
[----:B0-----:R-:W-:-:S05]  /*0050*/  IMAD R0, R9, UR4, R0 ;  /* 0x0000000409007c24 */ /* 0x001fca000f8e0200 */
[----:B-1----:R-:W-:-:S13]  /*0060*/  ISETP.GE.AND P0, PT, R0, UR5, PT ;  /* 0x0000000500007c0c */ /* 0x002fda000bf06270 */
[----:B------:R-:W-:Y:S05]  /*0070*/  @P0 EXIT ;  /* 0x000000000000094d */ /* 0x000fea0003800000 */
[----:B------:R-:W0:Y:S01]  /*0080*/  LDC.64 R6, c[0x0][0x380] ;  /* 0x0000e000ff067b82 */ /* 0x000e220000000a00 */
[----:B------:R-:W1:Y:S01]  /*0090*/  LDCU UR4, c[0x0][0x370] ;  /* 0x00006e00ff0477ac */ /* 0x000e620008000800 */
[----:B------:R-:W2:Y:S01]  /*00a0*/  LDCU.64 UR6, c[0x0][0x358] ;  /* 0x00006b00ff0677ac */ /* 0x000ea20008000a00 */
[----:B------:R-:W3:Y:S01]  /*00b0*/  LDCU UR5, c[0x0][0x388] ;  /* 0x00007100ff0577ac */ /* 0x000ee20008000800 */
[----:B-1----:R-:W-:-:S07]  /*00c0*/  IMAD R9, R9, UR4, RZ ;  /* 0x0000000409097c24 */ /* 0x002fce000f8e02ff */
.L_x_2:
[----:B------:R-:W-:Y:S01]  /*00d0*/  ISETP.NE.AND P0, PT, R0, RZ, PT ;  /* 0x000000ff0000720c */ /* 0x000fe20003f05270 */
[----:B------:R-:W-:-:S12]  /*00e0*/  BSSY.RECONVERGENT B0, `(.L_x_0) ;  /* 0x0000006000007945 */ /* 0x000fd80003800200 */
[----:B-1----:R-:W-:Y:S05]  /*00f0*/  @!P0 BRA `(.L_x_1) ;  /* 0x0000000000108947 */ /* 0x002fea0003800000 */
[----:B0-----:R-:W-:-:S06]  /*0100*/  IMAD.WIDE R2, R0, 0x4, R6 ;  /* 0x0000000400027825 */ /* 0x001fcc00078e0206 */
[----:B--2---:R-:W2:Y:S01]  /*0110*/  LDG.E R3, desc[UR6][R2.64] ;  /* 0x0000000602037981 */ /* 0x004ea2000c1e1900 */
[----:B------:R-:W2:Y:S03]  /*0120*/  LDC.64 R4, c[0x0][0x380] ;  /* 0x0000e000ff047b82 */ /* 0x000ea60000000a00 */
[----:B--2---:R1:W-:Y:S02]  /*0130*/  REDG.E.ADD.F32.FTZ.RN.STRONG.GPU desc[UR6][R4.64], R3 ;  /* 0x00000003040079a6 */ /* 0x0043e4000c12f306 */
.L_x_1:
[----:B--23--:R-:W-:Y:S05]  /*0140*/  BSYNC.RECONVERGENT B0 ;  /* 0x0000000000007941 */ /* 0x00cfea0003800200 */
.L_x_0:
[----:B------:R-:W-:-:S04]  /*0150*/  IADD3 R0, PT, PT, R9, R0, RZ ;  /* 0x0000000009007210 */ /* 0x000fc80007ffe0ff */
[----:B------:R-:W-:-:S13]  /*0160*/  ISETP.GE.AND P0, PT, R0, UR5, PT ;  /* 0x0000000500007c0c */ /* 0x000fda000bf06270 */
[----:B------:R-:W-:Y:S05]  /*0170*/  @!P0 BRA `(.L_x_2) ;  /* 0xfffffffc00d48947 */ /* 0x000fea000383ffff */
[----:B------:R-:W-:Y:S05]  /*0180*/  EXIT ;  /* 0x000000000000794d */ /* 0x000fea0003800000 */
.L_x_3:
[----:B------:R-:W-:-:S00]  /*0190*/  BRA `(.L_x_3) ;  /* 0xfffffffc00fc7947 */ /* 0x000fc0000383ffff */
[----:B------:R-:W-:-:S00]  /*01a0*/  NOP ;  /* 0x0000000000007918 */ /* 0x000fc00000000000 */
        /* <DEDUP_REMOVED lines=13> */
.L_x_4:


//--------------------- .nv.shared.reserved.0     --------------------------
	.section	.nv.shared.reserved.0,"aw",@nobits
	.weak		__nv_reservedSMEM_offset_0_alias
	.size		__nv_reservedSMEM_offset_0_alias, 0, 64
	.other		__nv_reservedSMEM_offset_0_alias,@"STO_CUDA_RESERVED_SHARED STV_DEFAULT"
__nv_reservedSMEM_offset_0_alias:
	.zero		0
	.zero		64


//--------------------- .nv.constant0._Z13reduce_atomicPfi --------------------------
	.section	.nv.constant0._Z13reduce_atomicPfi,"a",@progbits
	.sectionflags	@""
	.align	4
.nv.constant0._Z13reduce_atomicPfi:
	.zero		908


//--------------------- SYMBOLS --------------------------

	.type		.nv.reservedSmem.offset0,@object
	.size		.nv.reservedSmem.offset0,0x4
